//
// Generated by NVIDIA NVVM Compiler
//
// Compiler Build ID: CL-36424714
// Cuda compilation tools, release 13.0, V13.0.88
// Based on NVVM 20.0.0
//

.version 9.0
.target sm_100
.address_size 64

	// .globl	_Z13ReorderXInputiiP6float2S0_

.visible .entry _Z13ReorderXInputiiP6float2S0_(
	.param .u32 _Z13ReorderXInputiiP6float2S0__param_0,
	.param .u32 _Z13ReorderXInputiiP6float2S0__param_1,
	.param .u64 .ptr .align 1 _Z13ReorderXInputiiP6float2S0__param_2,
	.param .u64 .ptr .align 1 _Z13ReorderXInputiiP6float2S0__param_3
)
{
	.reg .pred 	%p<4>;
	.reg .b32 	%r<19>;
	.reg .b32 	%f<3>;
	.reg .b64 	%rd<9>;

	ld.param.u32 	%r3, [_Z13ReorderXInputiiP6float2S0__param_0];
	ld.param.u32 	%r5, [_Z13ReorderXInputiiP6float2S0__param_1];
	ld.param.u64 	%rd1, [_Z13ReorderXInputiiP6float2S0__param_2];
	ld.param.u64 	%rd2, [_Z13ReorderXInputiiP6float2S0__param_3];
	mov.u32 	%r6, %ctaid.y;
	mov.u32 	%r7, %ntid.y;
	mov.u32 	%r8, %tid.y;
	mad.lo.s32 	%r9, %r6, %r7, %r8;
	mov.u32 	%r10, %ctaid.z;
	mov.u32 	%r11, %ntid.x;
	mov.u32 	%r12, %tid.x;
	mad.lo.s32 	%r13, %r10, %r11, %r12;
	mov.u32 	%r15, %ctaid.x;
	mad.lo.s32 	%r16, %r3, %r15, %r13;
	mad.lo.s32 	%r1, %r16, %r5, %r9;
	mov.u32 	%r17, %nctaid.x;
	mad.lo.s32 	%r18, %r9, %r17, %r15;
	mad.lo.s32 	%r2, %r18, %r3, %r13;
	setp.ge.s32 	%p1, %r9, %r5;
	setp.ge.s32 	%p2, %r13, %r3;
	or.pred  	%p3, %p1, %p2;
	@%p3 bra 	$L__BB0_2;
	cvta.to.global.u64 	%rd3, %rd1;
	cvta.to.global.u64 	%rd4, %rd2;
	mul.wide.s32 	%rd5, %r2, 8;
	add.s64 	%rd6, %rd4, %rd5;
	mul.wide.s32 	%rd7, %r1, 8;
	add.s64 	%rd8, %rd3, %rd7;
	ld.global.v2.f32 	{%f1, %f2}, [%rd8];
	st.global.v2.f32 	[%rd6], {%f1, %f2};
$L__BB0_2:
	ret;

}


// ===== COMPILED SASS (sm_100) =====

	.target	sm_100

	.elftype	@"ET_EXEC"


//--------------------- .note.nv.tkinfo           --------------------------
	.section	.note.nv.tkinfo,"",@"SHT_NOTE"
	.sectionflags	@"SHF_NOTE_NV_TKINFO"
	.tkinfo
        /*0018*/ 	.word	0x00000002
        /*0030*/ 	.string	""
        /*0030*/ 	.string	"ptxas"
        /*0030*/ 	.string	"Cuda compilation tools, release 13.0, V13.0.88"
        /*0030*/ 	.string	"Build cuda_13.0.r13.0/compiler.36424714_0"
        /*0030*/ 	.string	"-arch sm_100 -m 64 "



//--------------------- .note.nv.cuinfo           --------------------------
	.section	.note.nv.cuinfo,"",@"SHT_NOTE"
	.sectionflags	@"SHF_NOTE_NV_CUINFO"
        /*0018*/ 	.short	0x0002
        /*001a*/ 	.short	0x0064
        /*001c*/ 	.short	0x0082
	.zero		2


//--------------------- .nv.info                  --------------------------
	.section	.nv.info,"",@"SHT_CUDA_INFO"
	.align	4


	//----- nvinfo : EIATTR_REGCOUNT
	.align		4
        /*0000*/ 	.byte	0x04, 0x2f
        /*0002*/ 	.short	(.L_1 - .L_0)
	.align		4
.L_0:
        /*0004*/ 	.word	index@(_Z13ReorderXInputiiP6float2S0_)
        /*0008*/ 	.word	0x0000000c


	//----- nvinfo : EIATTR_FRAME_SIZE
	.align		4
.L_1:
        /*000c*/ 	.byte	0x04, 0x11
        /*000e*/ 	.short	(.L_3 - .L_2)
	.align		4
.L_2:
        /*0010*/ 	.word	index@(_Z13ReorderXInputiiP6float2S0_)
        /*0014*/ 	.word	0x00000000


	//----- nvinfo : EIATTR_MIN_STACK_SIZE
	.align		4
.L_3:
        /*0018*/ 	.byte	0x04, 0x12
        /*001a*/ 	.short	(.L_5 - .L_4)
	.align		4
.L_4:
        /*001c*/ 	.word	index@(_Z13ReorderXInputiiP6float2S0_)
        /*0020*/ 	.word	0x00000000
.L_5:


//--------------------- .nv.compat                --------------------------
	.section	.nv.compat,"",@"SHT_CUDA_COMPAT_INFO"
	.align	4
        /*0000*/ 	.byte	0x02, 0x09, 0x00, 0x00, 0x02, 0x02, 0x01, 0x00, 0x02, 0x05, 0x05, 0x00, 0x03, 0x07, 0x01, 0x01
        /*0010*/ 	.byte	0x02, 0x03, 0x00, 0x00, 0x02, 0x06, 0x01, 0x00, 0x04, 0x0b, 0x08, 0x00, 0x09, 0x00, 0x00, 0x00
        /*0020*/ 	.byte	0x00, 0x00, 0x00, 0x00


//--------------------- .nv.info._Z13ReorderXInputiiP6float2S0_ --------------------------
	.section	.nv.info._Z13ReorderXInputiiP6float2S0_,"",@"SHT_CUDA_INFO"
	.sectionflags	@""
	.align	4


	//----- nvinfo : EIATTR_CUDA_API_VERSION
	.align		4
        /*0000*/ 	.byte	0x04, 0x37
        /*0002*/ 	.short	(.L_7 - .L_6)
.L_6:
        /*0004*/ 	.word	0x00000082


	//----- nvinfo : EIATTR_KPARAM_INFO
	.align		4
.L_7:
        /*0008*/ 	.byte	0x04, 0x17
        /*000a*/ 	.short	(.L_9 - .L_8)
.L_8:
        /*000c*/ 	.word	0x00000000
        /*0010*/ 	.short	0x0003
        /*0012*/ 	.short	0x0010
        /*0014*/ 	.byte	0x00, 0xf5, 0x21, 0x00


	//----- nvinfo : EIATTR_KPARAM_INFO
	.align		4
.L_9:
        /*0018*/ 	.byte	0x04, 0x17
        /*001a*/ 	.short	(.L_11 - .L_10)
.L_10:
        /*001c*/ 	.word	0x00000000
        /*0020*/ 	.short	0x0002
        /*0022*/ 	.short	0x0008
        /*0024*/ 	.byte	0x00, 0xf5, 0x21, 0x00


	//----- nvinfo : EIATTR_KPARAM_INFO
	.align		4
.L_11:
        /*0028*/ 	.byte	0x04, 0x17
        /*002a*/ 	.short	(.L_13 - .L_12)
.L_12:
        /*002c*/ 	.word	0x00000000
        /*0030*/ 	.short	0x0001
        /*0032*/ 	.short	0x0004
        /*0034*/ 	.byte	0x00, 0xf0, 0x11, 0x00


	//----- nvinfo : EIATTR_KPARAM_INFO
	.align		4
.L_13:
        /*0038*/ 	.byte	0x04, 0x17
        /*003a*/ 	.short	(.L_15 - .L_14)
.L_14:
        /*003c*/ 	.word	0x00000000
        /*0040*/ 	.short	0x0000
        /*0042*/ 	.short	0x0000
        /*0044*/ 	.byte	0x00, 0xf0, 0x11, 0x00


	//----- nvinfo : EIATTR_SPARSE_MMA_MASK
	.align		4
.L_15:
        /*0048*/ 	.byte	0x03, 0x50
        /*004a*/ 	.short	0x0000


	//----- nvinfo : EIATTR_MAXREG_COUNT
	.align		4
        /*004c*/ 	.byte	0x03, 0x1b
        /*004e*/ 	.short	0x00ff


	//----- nvinfo : EIATTR_MERCURY_ISA_VERSION
	.align		4
        /*0050*/ 	.byte	0x03, 0x5f
        /*0052*/ 	.short	0x0101


	//----- nvinfo : EIATTR_VRC_CTA_INIT_COUNT
	.align		4
        /*0054*/ 	.byte	0x02, 0x4a
	.zero		1
	.zero		1


	//----- nvinfo : EIATTR_EXIT_INSTR_OFFSETS
	.align		4
        /*0058*/ 	.byte	0x04, 0x1c
        /*005a*/ 	.short	(.L_17 - .L_16)


	//   ....[0]....
.L_16:
        /*005c*/ 	.word	0x00000100


	//   ....[1]....
        /*0060*/ 	.word	0x000001a0


	//----- nvinfo : EIATTR_CBANK_PARAM_SIZE
	.align		4
.L_17:
        /*0064*/ 	.byte	0x03, 0x19
        /*0066*/ 	.short	0x0018


	//----- nvinfo : EIATTR_PARAM_CBANK
	.align		4
        /*0068*/ 	.byte	0x04, 0x0a
        /*006a*/ 	.short	(.L_19 - .L_18)
	.align		4
.L_18:
        /*006c*/ 	.word	index@(.nv.constant0._Z13ReorderXInputiiP6float2S0_)
        /*0070*/ 	.short	0x0380
        /*0072*/ 	.short	0x0018


	//----- nvinfo : EIATTR_SW_WAR
	.align		4
.L_19:
        /*0074*/ 	.byte	0x04, 0x36
        /*0076*/ 	.short	(.L_21 - .L_20)
.L_20:
        /*0078*/ 	.word	0x00000008
.L_21:


//--------------------- .nv.callgraph             --------------------------
	.section	.nv.callgraph,"",@"SHT_CUDA_CALLGRAPH"
	.align	4
	.sectionentsize	8
	.align		4
        /*0000*/ 	.word	0x00000000
	.align		4
        /*0004*/ 	.word	0xffffffff
	.align		4
        /*0008*/ 	.word	0x00000000
	.align		4
        /*000c*/ 	.word	0xfffffffe
	.align		4
        /*0010*/ 	.word	0x00000000
	.align		4
        /*0014*/ 	.word	0xfffffffd
	.align		4
        /*0018*/ 	.word	0x00000000
	.align		4
        /*001c*/ 	.word	0xfffffffc


//--------------------- .text._Z13ReorderXInputiiP6float2S0_ --------------------------
	.section	.text._Z13ReorderXInputiiP6float2S0_,"ax",@progbits
	.align	128
        .global         _Z13ReorderXInputiiP6float2S0_
        .type           _Z13ReorderXInputiiP6float2S0_,@function
        .size           _Z13ReorderXInputiiP6float2S0_,(.L_x_1 - _Z13ReorderXInputiiP6float2S0_)
        .other          _Z13ReorderXInputiiP6float2S0_,@"STO_CUDA_ENTRY STV_DEFAULT"
_Z13ReorderXInputiiP6float2S0_:
.text._Z13ReorderXInputiiP6float2S0_:
[----:B------:R-:W-:Y:S01]  /*0000*/  LDC R1, c[0x0][0x37c] ;  /* 0x0000df00ff017b82 */ /* 0x000fe20000000800 */
[----:B------:R-:W0:Y:S07]  /*0010*/  S2R R4, SR_TID.X ;  /* 0x0000000000047919 */ /* 0x000e2e0000002100 */
[----:B------:R-:W1:Y:S01]  /*0020*/  LDC R0, c[0x0][0x364] ;  /* 0x0000d900ff007b82 */ /* 0x000e620000000800 */
[----:B------:R-:W1:Y:S07]  /*0030*/  S2R R5, SR_TID.Y ;  /* 0x0000000000057919 */ /* 0x000e6e0000002200 */
[----:B------:R-:W0:Y:S08]  /*0040*/  S2UR UR5, SR_CTAID.Z ;  /* 0x00000000000579c3 */ /* 0x000e300000002700 */
[----:B------:R-:W0:Y:S08]  /*0050*/  LDC R9, c[0x0][0x360] ;  /* 0x0000d800ff097b82 */ /* 0x000e300000000800 */
[----:B------:R-:W1:Y:S08]  /*0060*/  S2UR UR4, SR_CTAID.Y ;  /* 0x00000000000479c3 */ /* 0x000e700000002600 */
[----:B------:R-:W2:Y:S08]  /*0070*/  LDC.64 R2, c[0x0][0x380] ;  /* 0x0000e000ff027b82 */ /* 0x000eb00000000a00 */
[----:B------:R-:W3:Y:S01]  /*0080*/  S2UR UR6, SR_CTAID.X ;  /* 0x00000000000679c3 */ /* 0x000ee20000002500 */
[----:B0-----:R-:W-:-:S07]  /*0090*/  IMAD R9, R9, UR5, R4 ;  /* 0x0000000509097c24 */ /* 0x001fce000f8e0204 */
[----:B------:R-:W0:Y:S01]  /*00a0*/  LDC R7, c[0x0][0x370] ;  /* 0x0000dc00ff077b82 */ /* 0x000e220000000800 */
[----:B-1----:R-:W-:Y:S01]  /*00b0*/  IMAD R0, R0, UR4, R5 ;  /* 0x0000000400007c24 */ /* 0x002fe2000f8e0205 */
[----:B--2---:R-:W-:-:S04]  /*00c0*/  ISETP.GE.AND P0, PT, R9, R2, PT ;  /* 0x000000020900720c */ /* 0x004fc80003f06270 */
[----:B------:R-:W-:Y:S01]  /*00d0*/  ISETP.GE.OR P0, PT, R0, R3, P0 ;  /* 0x000000030000720c */ /* 0x000fe20000706670 */
[----:B---3--:R-:W-:Y:S02]  /*00e0*/  IMAD R6, R2, UR6, R9 ;  /* 0x0000000602067c24 */ /* 0x008fe4000f8e0209 */
[----:B0-----:R-:W-:-:S10]  /*00f0*/  IMAD R8, R0, R7, UR6 ;  /* 0x0000000600087e24 */ /* 0x001fd4000f8e0207 */
[----:B------:R-:W-:Y:S05]  /*0100*/  @P0 EXIT ;  /* 0x000000000000094d */ /* 0x000fea0003800000 */
[----:B------:R-:W0:Y:S01]  /*0110*/  LDC.64 R4, c[0x0][0x388] ;  /* 0x0000e200ff047b82 */ /* 0x000e220000000a00 */
[----:B------:R-:W1:Y:S01]  /*0120*/  LDCU.64 UR4, c[0x0][0x358] ;  /* 0x00006b00ff0477ac */ /* 0x000e620008000a00 */
[----:B------:R-:W-:-:S06]  /*0130*/  IMAD R3, R6, R3, R0 ;  /* 0x0000000306037224 */ /* 0x000fcc00078e0200 */
[----:B------:R-:W2:Y:S01]  /*0140*/  LDC.64 R6, c[0x0][0x390] ;  /* 0x0000e400ff067b82 */ /* 0x000ea20000000a00 */
[----:B0-----:R-:W-:-:S06]  /*0150*/  IMAD.WIDE R4, R3, 0x8, R4 ;  /* 0x0000000803047825 */ /* 0x001fcc00078e0204 */
[----:B-1----:R-:W3:Y:S01]  /*0160*/  LDG.E.64 R4, desc[UR4][R4.64] ;  /* 0x0000000404047981 */ /* 0x002ee2000c1e1b00 */
[----:B------:R-:W-:-:S04]  /*0170*/  IMAD R3, R8, R2, R9 ;  /* 0x0000000208037224 */ /* 0x000fc800078e0209 */
[----:B--2---:R-:W-:-:S05]  /*0180*/  IMAD.WIDE R2, R3, 0x8, R6 ;  /* 0x0000000803027825 */ /* 0x004fca00078e0206 */
[----:B---3--:R-:W-:Y:S01]  /*0190*/  STG.E.64 desc[UR4][R2.64], R4 ;  /* 0x0000000402007986 */ /* 0x008fe2000c101b04 */
[----:B------:R-:W-:Y:S05]  /*01a0*/  EXIT ;  /* 0x000000000000794d */ /* 0x000fea0003800000 */
.L_x_0:
[----:B------:R-:W-:-:S00]  /*01b0*/  BRA `(.L_x_0) ;  /* 0xfffffffc00fc7947 */ /* 0x000fc0000383ffff */
[----:B------:R-:W-:-:S00]  /*01c0*/  NOP ;  /* 0x0000000000007918 */ /* 0x000fc00000000000 */
        /* <DEDUP_REMOVED lines=11> */
.L_x_1:


//--------------------- .nv.shared.reserved.0     --------------------------
	.section	.nv.shared.reserved.0,"aw",@nobits
	.weak		__nv_reservedSMEM_offset_0_alias
	.size		__nv_reservedSMEM_offset_0_alias, 0, 64
	.other		__nv_reservedSMEM_offset_0_alias,@"STO_CUDA_RESERVED_SHARED STV_DEFAULT"
__nv_reservedSMEM_offset_0_alias:
	.zero		0
	.zero		64


//--------------------- .nv.constant0._Z13ReorderXInputiiP6float2S0_ --------------------------
	.section	.nv.constant0._Z13ReorderXInputiiP6float2S0_,"a",@progbits
	.sectionflags	@""
	.align	4
.nv.constant0._Z13ReorderXInputiiP6float2S0_:
	.zero		920


//--------------------- SYMBOLS --------------------------

	.type		.nv.reservedSmem.offset0,@object
	.size		.nv.reservedSmem.offset0,0x4
